	.headerflags	@"EF_CUDA_TEXMODE_UNIFIED EF_CUDA_64BIT_ADDRESS EF_CUDA_ACCELERATORS EF_CUDA_SM90 EF_CUDA_VIRTUAL_SM(EF_CUDA_SM90)"
	.elftype	@"ET_EXEC"


//--------------------- .nv.info                  --------------------------
	.section	.nv.info,"",@"SHT_CUDA_INFO"
	.align	4


	//----- nvinfo : EIATTR_REGCOUNT
	.align		4
        /*0000*/ 	.byte	0x04, 0x2f
        /*0002*/ 	.short	(.L_3 - .L_2)
	.align		4
.L_2:
        /*0004*/ 	.word	index@(triton_poi_fused__native_batch_norm_legit_no_training_relu_36)
        /*0008*/ 	.word	0x00000020


	//----- nvinfo : EIATTR_MIN_STACK_SIZE
	.align		4
.L_3:
        /*000c*/ 	.byte	0x04, 0x12
        /*000e*/ 	.short	(.L_5 - .L_4)
	.align		4
.L_4:
        /*0010*/ 	.word	index@(triton_poi_fused__native_batch_norm_legit_no_training_relu_36)
        /*0014*/ 	.word	0x00000000


	//----- nvinfo : EIATTR_FRAME_SIZE
	.align		4
.L_5:
        /*0018*/ 	.byte	0x04, 0x11
        /*001a*/ 	.short	(.L_7 - .L_6)
	.align		4
.L_6:
        /*001c*/ 	.word	index@(triton_poi_fused__native_batch_norm_legit_no_training_relu_36)
        /*0020*/ 	.word	0x00000000


	//----- nvinfo : EIATTR_MIN_STACK_SIZE
	.align		4
.L_7:
        /*0024*/ 	.byte	0x04, 0x12
        /*0026*/ 	.short	(.L_9 - .L_8)
	.align		4
.L_8:
        /*0028*/ 	.word	index@(triton_poi_fused__native_batch_norm_legit_no_training_relu_36)
        /*002c*/ 	.word	0x00000000
.L_9:


//--------------------- .nv.info.triton_poi_fused__native_batch_norm_legit_no_training_relu_36 --------------------------
	.section	.nv.info.triton_poi_fused__native_batch_norm_legit_no_training_relu_36,"",@"SHT_CUDA_INFO"
	.sectionflags	@""
	.align	4


	//----- nvinfo : EIATTR_CUDA_API_VERSION
	.align		4
        /*0000*/ 	.byte	0x04, 0x37
        /*0002*/ 	.short	(.L_11 - .L_10)
.L_10:
        /*0004*/ 	.word	0x0000007c


	//----- nvinfo : EIATTR_KPARAM_INFO
	.align		4
.L_11:
        /*0008*/ 	.byte	0x04, 0x17
        /*000a*/ 	.short	(.L_13 - .L_12)
.L_12:
        /*000c*/ 	.word	0x00000000
        /*0010*/ 	.short	0x0007
        /*0012*/ 	.short	0x0034
        /*0014*/ 	.byte	0x00, 0xf0, 0x11, 0x00


	//----- nvinfo : EIATTR_KPARAM_INFO
	.align		4
.L_13:
        /*0018*/ 	.byte	0x04, 0x17
        /*001a*/ 	.short	(.L_15 - .L_14)
.L_14:
        /*001c*/ 	.word	0x00000000
        /*0020*/ 	.short	0x0006
        /*0022*/ 	.short	0x0030
        /*0024*/ 	.byte	0x00, 0xf0, 0x11, 0x00


	//----- nvinfo : EIATTR_KPARAM_INFO
	.align		4
.L_15:
        /*0028*/ 	.byte	0x04, 0x17
        /*002a*/ 	.short	(.L_17 - .L_16)
.L_16:
        /*002c*/ 	.word	0x00000000
        /*0030*/ 	.short	0x0005
        /*0032*/ 	.short	0x0028
        /*0034*/ 	.byte	0x00, 0xf4, 0x21, 0x00


	//----- nvinfo : EIATTR_KPARAM_INFO
	.align		4
.L_17:
        /*0038*/ 	.byte	0x04, 0x17
        /*003a*/ 	.short	(.L_19 - .L_18)
.L_18:
        /*003c*/ 	.word	0x00000000
        /*0040*/ 	.short	0x0004
        /*0042*/ 	.short	0x0020
        /*0044*/ 	.byte	0x00, 0xf4, 0x21, 0x00


	//----- nvinfo : EIATTR_KPARAM_INFO
	.align		4
.L_19:
        /*0048*/ 	.byte	0x04, 0x17
        /*004a*/ 	.short	(.L_21 - .L_20)
.L_20:
        /*004c*/ 	.word	0x00000000
        /*0050*/ 	.short	0x0003
        /*0052*/ 	.short	0x0018
        /*0054*/ 	.byte	0x00, 0xf4, 0x21, 0x00


	//----- nvinfo : EIATTR_KPARAM_INFO
	.align		4
.L_21:
        /*0058*/ 	.byte	0x04, 0x17
        /*005a*/ 	.short	(.L_23 - .L_22)
.L_22:
        /*005c*/ 	.word	0x00000000
        /*0060*/ 	.short	0x0002
        /*0062*/ 	.short	0x0010
        /*0064*/ 	.byte	0x00, 0xf4, 0x21, 0x00


	//----- nvinfo : EIATTR_KPARAM_INFO
	.align		4
.L_23:
        /*0068*/ 	.byte	0x04, 0x17
        /*006a*/ 	.short	(.L_25 - .L_24)
.L_24:
        /*006c*/ 	.word	0x00000000
        /*0070*/ 	.short	0x0001
        /*0072*/ 	.short	0x0008
        /*0074*/ 	.byte	0x00, 0xf4, 0x21, 0x00


	//----- nvinfo : EIATTR_KPARAM_INFO
	.align		4
.L_25:
        /*0078*/ 	.byte	0x04, 0x17
        /*007a*/ 	.short	(.L_27 - .L_26)
.L_26:
        /*007c*/ 	.word	0x00000000
        /*0080*/ 	.short	0x0000
        /*0082*/ 	.short	0x0000
        /*0084*/ 	.byte	0x00, 0xf4, 0x21, 0x00


	//----- nvinfo : EIATTR_SPARSE_MMA_MASK
	.align		4
.L_27:
        /*0088*/ 	.byte	0x03, 0x50
        /*008a*/ 	.short	0x0000


	//----- nvinfo : EIATTR_MAXREG_COUNT
	.align		4
        /*008c*/ 	.byte	0x03, 0x1b
        /*008e*/ 	.short	0x00ff


	//----- nvinfo : EIATTR_EXIT_INSTR_OFFSETS
	.align		4
        /*0090*/ 	.byte	0x04, 0x1c
        /*0092*/ 	.short	(.L_29 - .L_28)


	//   ....[0]....
.L_28:
        /*0094*/ 	.word	0x00000ba0


	//   ....[1]....
        /*0098*/ 	.word	0x00000c20


	//----- nvinfo : EIATTR_REQNTID
	.align		4
.L_29:
        /*009c*/ 	.byte	0x04, 0x10
        /*009e*/ 	.short	(.L_31 - .L_30)
.L_30:
        /*00a0*/ 	.word	0x00000080
        /*00a4*/ 	.word	0x00000001
        /*00a8*/ 	.word	0x00000001


	//----- nvinfo : EIATTR_CBANK_PARAM_SIZE
	.align		4
.L_31:
        /*00ac*/ 	.byte	0x03, 0x19
        /*00ae*/ 	.short	0x0038


	//----- nvinfo : EIATTR_PARAM_CBANK
	.align		4
        /*00b0*/ 	.byte	0x04, 0x0a
        /*00b2*/ 	.short	(.L_33 - .L_32)
	.align		4
.L_32:
        /*00b4*/ 	.word	index@(.nv.constant0.triton_poi_fused__native_batch_norm_legit_no_training_relu_36)
        /*00b8*/ 	.short	0x0210
        /*00ba*/ 	.short	0x0038


	//----- nvinfo : EIATTR_SW_WAR
	.align		4
.L_33:
        /*00bc*/ 	.byte	0x04, 0x36
        /*00be*/ 	.short	(.L_35 - .L_34)
.L_34:
        /*00c0*/ 	.word	0x00000008
.L_35:


//--------------------- .nv.callgraph             --------------------------
	.section	.nv.callgraph,"",@"SHT_CUDA_CALLGRAPH"
	.align	4
	.sectionentsize	8
	.align		4
        /*0000*/ 	.word	0x00000000
	.align		4
        /*0004*/ 	.word	0xffffffff
	.align		4
        /*0008*/ 	.word	0x00000000
	.align		4
        /*000c*/ 	.word	0xfffffffe
	.align		4
        /*0010*/ 	.word	0x00000000
	.align		4
        /*0014*/ 	.word	0xfffffffd
	.align		4
        /*0018*/ 	.word	0x00000000
	.align		4
        /*001c*/ 	.word	0xfffffffc


//--------------------- .nv.constant4             --------------------------
	.section	.nv.constant4,"a",@progbits
	.align	8
	.align		8
.nv.constant4:
        /*0000*/ 	.dword	_$_str
	.align		8
        /*0008*/ 	.dword	_$_str_$_2


//--------------------- .text.triton_poi_fused__native_batch_norm_legit_no_training_relu_36 --------------------------
	.section	.text.triton_poi_fused__native_batch_norm_legit_no_training_relu_36,"ax",@progbits
	.sectionflags	@"SHF_BARRIERS=1"
	.align	128
        .global         triton_poi_fused__native_batch_norm_legit_no_training_relu_36
        .type           triton_poi_fused__native_batch_norm_legit_no_training_relu_36,@function
        .size           triton_poi_fused__native_batch_norm_legit_no_training_relu_36,(.L_x_1 - triton_poi_fused__native_batch_norm_legit_no_training_relu_36)
        .other          triton_poi_fused__native_batch_norm_legit_no_training_relu_36,@"STO_CUDA_ENTRY STV_DEFAULT"
triton_poi_fused__native_batch_norm_legit_no_training_relu_36:
.text.triton_poi_fused__native_batch_norm_legit_no_training_relu_36:
[----:B------:R-:W0:Y:S01]  /*0000*/  LDC R1, c[0x0][0x28] ;  /* 0x00000a00ff017b82 */ /* 0x000e220000000800 */
[----:B------:R-:W1:Y:S07]  /*0010*/  S2R R2, SR_CTAID.Y ;  /* 0x0000000000027919 */ /* 0x000e6e0000002600 */
[----:B------:R-:W2:Y:S01]  /*0020*/  LDC.64 R8, c[0x0][0x220] ;  /* 0x00008800ff087b82 */ /* 0x000ea20000000a00 */
[----:B------:R-:W-:Y:S01]  /*0030*/  CS2R R6, SRZ ;  /* 0x0000000000067805 */ /* 0x000fe2000001ff00 */
[----:B------:R-:W-:Y:S01]  /*0040*/  ULDC.64 UR6, c[0x0][0x208] ;  /* 0x0000820000067ab9 */ /* 0x000fe20000000a00 */
[----:B------:R-:W3:Y:S01]  /*0050*/  S2R R0, SR_TID.X ;  /* 0x0000000000007919 */ /* 0x000ee20000002100 */
[----:B------:R-:W4:Y:S04]  /*0060*/  S2R R20, SR_CTAID.X ;  /* 0x0000000000147919 */ /* 0x000f280000002500 */
[----:B------:R-:W5:Y:S08]  /*0070*/  LDC.64 R24, c[0x0][0x210] ;  /* 0x00008400ff187b82 */ /* 0x000f700000000a00 */
[----:B------:R-:W4:Y:S01]  /*0080*/  LDC.64 R16, c[0x0][0x218] ;  /* 0x00008600ff107b82 */ /* 0x000f220000000a00 */
[----:B-1----:R-:W-:-:S02]  /*0090*/  IMAD.SHL.U32 R2, R2, 0x10, RZ ;  /* 0x0000001002027824 */ /* 0x002fc400078e00ff */
[----:B---3--:R-:W-:-:S05]  /*00a0*/  IMAD.SHL.U32 R3, R0, 0x4, RZ ;  /* 0x0000000400037824 */ /* 0x008fca00078e00ff */
[----:B------:R-:W-:-:S04]  /*00b0*/  LOP3.LUT R22, R2, 0xc, R3, 0xf8, !PT ;  /* 0x0000000c02167812 */ /* 0x000fc800078ef803 */
[C---:B------:R-:W-:Y:S01]  /*00c0*/  ISETP.GE.AND P0, PT, R22.reuse, 0x680, PT ;  /* 0x000006801600780c */ /* 0x040fe20003f06270 */
[----:B------:R-:W-:-:S05]  /*00d0*/  IMAD.HI R4, R22, 0x4ec4ec4f, RZ ;  /* 0x4ec4ec4f16047827 */ /* 0x000fca00078e02ff */
[----:B------:R-:W-:-:S04]  /*00e0*/  SHF.R.U32.HI R5, RZ, 0x1f, R4 ;  /* 0x0000001fff057819 */ /* 0x000fc80000011604 */
[----:B------:R-:W-:Y:S02]  /*00f0*/  LEA.HI.SX32 R11, R4, R5, 0x19 ;  /* 0x00000005040b7211 */ /* 0x000fe400078fcaff */
[----:B------:R-:W-:-:S03]  /*0100*/  CS2R R4, SRZ ;  /* 0x0000000000047805 */ /* 0x000fc6000001ff00 */
[----:B------:R-:W-:-:S04]  /*0110*/  IMAD R22, R11, -0x1a0, R22 ;  /* 0xfffffe600b167824 */ /* 0x000fc800078e0216 */
[----:B--2---:R-:W-:-:S05]  /*0120*/  IMAD.WIDE R8, R22, 0x4, R8 ;  /* 0x0000000416087825 */ /* 0x004fca00078e0208 */
[----:B------:R1:W2:Y:S01]  /*0130*/  @!P0 LDG.E.EL.128 R4, desc[UR6][R8.64] ;  /* 0x0000000608048981 */ /* 0x0002a2000c2e1d00 */
[----:B------:R-:W-:Y:S01]  /*0140*/  SHF.R.U32.HI R21, RZ, 0x2, R0 ;  /* 0x00000002ff157819 */ /* 0x000fe20000011600 */
[----:B----4-:R-:W-:Y:S01]  /*0150*/  IMAD.SHL.U32 R20, R20, 0x40, RZ ;  /* 0x0000004014147824 */ /* 0x010fe200078e00ff */
[----:B------:R-:W-:Y:S01]  /*0160*/  CS2R R14, SRZ ;  /* 0x00000000000e7805 */ /* 0x000fe2000001ff00 */
[----:B------:R-:W-:Y:S01]  /*0170*/  IMAD R11, R11, 0x6800, R22 ;  /* 0x000068000b0b7824 */ /* 0x000fe200078e0216 */
[----:B------:R-:W-:Y:S01]  /*0180*/  SGXT.U32 R21, R21, 0x5 ;  /* 0x000000051515781a */ /* 0x000fe20000000000 */
[----:B0-----:R-:W-:-:S03]  /*0190*/  IMAD.WIDE R28, R22, 0x4, R16 ;  /* 0x00000004161c7825 */ /* 0x001fc600078e0210 */
[----:B------:R-:W-:Y:S02]  /*01a0*/  LOP3.LUT R10, R20, R21, RZ, 0xfc, !PT ;  /* 0x00000015140a7212 */ /* 0x000fe400078efcff */
[----:B-1----:R-:W-:Y:S02]  /*01b0*/  CS2R R8, SRZ ;  /* 0x0000000000087805 */ /* 0x002fe4000001ff00 */
[C---:B------:R-:W-:Y:S01]  /*01c0*/  ISETP.LT.AND P1, PT, R10.reuse, 0x40, !P0 ;  /* 0x000000400a00780c */ /* 0x040fe20004721270 */
[----:B------:R-:W-:Y:S01]  /*01d0*/  IMAD R27, R10, 0x1a0, R11 ;  /* 0x000001a00a1b7824 */ /* 0x000fe200078e020b */
[----:B------:R-:W-:-:S03]  /*01e0*/  LOP3.LUT R11, R20, 0x20, R21, 0xfe, !PT ;  /* 0x00000020140b7812 */ /* 0x000fc600078efe15 */
[----:B------:R-:W-:Y:S01]  /*01f0*/  VIADD R13, R27, 0x3400 ;  /* 0x000034001b0d7836 */ /* 0x000fe20000000000 */
[----:B------:R-:W-:Y:S01]  /*0200*/  ISETP.LT.AND P2, PT, R11, 0x40, !P0 ;  /* 0x000000400b00780c */ /* 0x000fe20004741270 */
[--C-:B-----5:R-:W-:Y:S01]  /*0210*/  IMAD.WIDE R26, R27, 0x4, R24.reuse ;  /* 0x000000041b1a7825 */ /* 0x120fe200078e0218 */
[----:B------:R-:W-:Y:S02]  /*0220*/  CS2R R10, SRZ ;  /* 0x00000000000a7805 */ /* 0x000fe4000001ff00 */
[----:B------:R-:W-:Y:S02]  /*0230*/  CS2R R16, SRZ ;  /* 0x0000000000107805 */ /* 0x000fe4000001ff00 */
[----:B------:R-:W-:Y:S01]  /*0240*/  CS2R R18, SRZ ;  /* 0x0000000000127805 */ /* 0x000fe2000001ff00 */
[----:B------:R-:W-:Y:S01]  /*0250*/  IMAD.WIDE R24, R13, 0x4, R24 ;  /* 0x000000040d187825 */ /* 0x000fe200078e0218 */
[----:B------:R-:W-:Y:S01]  /*0260*/  CS2R R12, SRZ ;  /* 0x00000000000c7805 */ /* 0x000fe2000001ff00 */
[----:B------:R0:W3:Y:S05]  /*0270*/  @P1 LDG.E.EL.128 R8, desc[UR6][R26.64] ;  /* 0x000000061a081981 */ /* 0x0000ea000c2e1d00 */
[----:B------:R1:W3:Y:S04]  /*0280*/  @!P0 LDG.E.EL.128 R12, desc[UR6][R28.64] ;  /* 0x000000061c0c8981 */ /* 0x0002e8000c2e1d00 */
[----:B------:R-:W4:Y:S01]  /*0290*/  @P2 LDG.E.EL.128 R16, desc[UR6][R24.64] ;  /* 0x0000000618102981 */ /* 0x000f22000c2e1d00 */
[----:B--2---:R-:W-:Y:S01]  /*02a0*/  FADD R23, R4, 9.9999997473787516356e-06 ;  /* 0x3727c5ac04177421 */ /* 0x004fe20000000000 */
[----:B------:R-:W-:Y:S01]  /*02b0*/  FADD R7, R7, 9.9999997473787516356e-06 ;  /* 0x3727c5ac07077421 */ /* 0x000fe20000000000 */
[----:B------:R-:W-:Y:S01]  /*02c0*/  FADD R5, R5, 9.9999997473787516356e-06 ;  /* 0x3727c5ac05057421 */ /* 0x000fe20000000000 */
[----:B------:R-:W-:Y:S01]  /*02d0*/  FADD R6, R6, 9.9999997473787516356e-06 ;  /* 0x3727c5ac06067421 */ /* 0x000fe20000000000 */
[----:B0-----:R-:W0:Y:S08]  /*02e0*/  MUFU.SQRT R26, R23 ;  /* 0x00000017001a7308 */ /* 0x001e300000002000 */
[----:B------:R-:W2:Y:S01]  /*02f0*/  MUFU.SQRT R4, R7 ;  /* 0x0000000700047308 */ /* 0x000ea20000002000 */
[----:B0-----:R-:W-:-:S07]  /*0300*/  FSETP.GT.AND P6, PT, R26, 8.50705917302346158658e+37, PT ;  /* 0x7e8000001a00780b */ /* 0x001fce0003fc4000 */
[----:B-1----:R0:W1:Y:S01]  /*0310*/  MUFU.SQRT R29, R5 ;  /* 0x00000005001d7308 */ /* 0x0020620000002000 */
[----:B------:R-:W-:-:S07]  /*0320*/  FSETP.GEU.AND P1, PT, R26, 1.175494350822287508e-38, PT ;  /* 0x008000001a00780b */ /* 0x000fce0003f2e000 */
[----:B------:R-:W5:Y:S01]  /*0330*/  MUFU.SQRT R28, R6 ;  /* 0x00000006001c7308 */ /* 0x000f620000002000 */
[----:B0-----:R-:W-:Y:S02]  /*0340*/  IMAD.MOV.U32 R5, RZ, RZ, 0x3e800000 ;  /* 0x3e800000ff057424 */ /* 0x001fe400078e00ff */
[----:B---3--:R-:W-:Y:S01]  /*0350*/  FADD R8, -R12, R8 ;  /* 0x000000080c087221 */ /* 0x008fe20000000100 */
[----:B------:R-:W-:Y:S02]  /*0360*/  @P6 FMUL R26, R26, 0.25 ;  /* 0x3e8000001a1a6820 */ /* 0x000fe40000400000 */
[----:B------:R-:W-:Y:S01]  /*0370*/  FSEL R23, R5, 1, P6 ;  /* 0x3f80000005177808 */ /* 0x000fe20003000000 */
[----:B----4-:R-:W-:Y:S01]  /*0380*/  FADD R24, -R12, R16 ;  /* 0x000000100c187221 */ /* 0x010fe20000000100 */
[----:B--2---:R-:W-:Y:S01]  /*0390*/  FSETP.GT.AND P6, PT, R4, 8.50705917302346158658e+37, PT ;  /* 0x7e8000000400780b */ /* 0x004fe20003fc4000 */
[----:B------:R-:W-:Y:S01]  /*03a0*/  @!P1 FMUL R26, R26, 16777216 ;  /* 0x4b8000001a1a9820 */ /* 0x000fe20000400000 */
[----:B-1----:R-:W-:Y:S01]  /*03b0*/  FSETP.GT.AND P2, PT, R29, 8.50705917302346158658e+37, PT ;  /* 0x7e8000001d00780b */ /* 0x002fe20003f44000 */
[----:B------:R-:W-:Y:S01]  /*03c0*/  @!P1 FMUL R23, R23, 16777216 ;  /* 0x4b80000017179820 */ /* 0x000fe20000400000 */
[----:B------:R-:W-:Y:S01]  /*03d0*/  FSETP.GEU.AND P1, PT, R4, 1.175494350822287508e-38, PT ;  /* 0x008000000400780b */ /* 0x000fe20003f2e000 */
[----:B------:R0:W1:Y:S01]  /*03e0*/  MUFU.RCP R6, R26 ;  /* 0x0000001a00067308 */ /* 0x0000620000001000 */
[----:B------:R-:W-:Y:S01]  /*03f0*/  FSETP.GEU.AND P3, PT, R29, 1.175494350822287508e-38, PT ;  /* 0x008000001d00780b */ /* 0x000fe20003f6e000 */
[C---:B------:R-:W-:Y:S01]  /*0400*/  FADD R12, -R13.reuse, R9 ;  /* 0x000000090d0c7221 */ /* 0x040fe20000000100 */
[C---:B-----5:R-:W-:Y:S01]  /*0410*/  FSETP.GT.AND P4, PT, R28.reuse, 8.50705917302346158658e+37, PT ;  /* 0x7e8000001c00780b */ /* 0x060fe20003f84000 */
[----:B------:R-:W-:Y:S01]  /*0420*/  FADD R17, -R13, R17 ;  /* 0x000000110d117221 */ /* 0x000fe20000000100 */
[----:B------:R-:W-:Y:S01]  /*0430*/  FSETP.GEU.AND P5, PT, R28, 1.175494350822287508e-38, PT ;  /* 0x008000001c00780b */ /* 0x000fe20003fae000 */
[----:B------:R-:W-:Y:S01]  /*0440*/  FADD R13, -R14, R10 ;  /* 0x0000000a0e0d7221 */ /* 0x000fe20000000100 */
[----:B------:R-:W-:Y:S01]  /*0450*/  FADD R16, -R15, R11 ;  /* 0x0000000b0f107221 */ /* 0x000fe20000000100 */
[----:B------:R-:W-:Y:S01]  /*0460*/  @P6 FMUL R4, R4, 0.25 ;  /* 0x3e80000004046820 */ /* 0x000fe20000400000 */
[----:B0-----:R-:W0:Y:S01]  /*0470*/  LDC.64 R26, c[0x0][0x228] ;  /* 0x00008a00ff1a7b82 */ /* 0x001e220000000a00 */
[----:B------:R-:W-:Y:S01]  /*0480*/  @P2 FMUL R29, R29, 0.25 ;  /* 0x3e8000001d1d2820 */ /* 0x000fe20000400000 */
[----:B------:R-:W-:Y:S01]  /*0490*/  FADD R18, -R14, R18 ;  /* 0x000000120e127221 */ /* 0x000fe20000000100 */
[----:B------:R-:W-:Y:S01]  /*04a0*/  @!P1 FMUL R4, R4, 16777216 ;  /* 0x4b80000004049820 */ /* 0x000fe20000400000 */
[----:B------:R-:W-:Y:S01]  /*04b0*/  FSEL R14, R5, 1, P2 ;  /* 0x3f800000050e7808 */ /* 0x000fe20001000000 */
[----:B------:R-:W-:Y:S01]  /*04c0*/  @!P3 FMUL R29, R29, 16777216 ;  /* 0x4b8000001d1db820 */ /* 0x000fe20000400000 */
[----:B------:R-:W-:Y:S01]  /*04d0*/  FADD R19, -R15, R19 ;  /* 0x000000130f137221 */ /* 0x000fe20000000100 */
[----:B------:R-:W-:Y:S01]  /*04e0*/  @P4 FMUL R28, R28, 0.25 ;  /* 0x3e8000001c1c4820 */ /* 0x000fe20000400000 */
[----:B------:R-:W2:Y:S01]  /*04f0*/  LDC.64 R10, c[0x0][0x230] ;  /* 0x00008c00ff0a7b82 */ /* 0x000ea20000000a00 */
[----:B------:R1:W3:Y:S01]  /*0500*/  MUFU.RCP R7, R29 ;  /* 0x0000001d00077308 */ /* 0x0002e20000001000 */
[----:B------:R-:W-:Y:S01]  /*0510*/  @!P3 FMUL R14, R14, 16777216 ;  /* 0x4b8000000e0eb820 */ /* 0x000fe20000400000 */
[----:B------:R-:W-:-:S06]  /*0520*/  @!P5 FMUL R28, R28, 16777216 ;  /* 0x4b8000001c1cd820 */ /* 0x000fcc0000400000 */
[----:B------:R-:W4:Y:S01]  /*0530*/  MUFU.RCP R25, R28 ;  /* 0x0000001c00197308 */ /* 0x000f220000001000 */
[----:B-1----:R-:W-:Y:S01]  /*0540*/  FMUL R29, R6, R23 ;  /* 0x00000017061d7220 */ /* 0x002fe20000400000 */
[C---:B------:R-:W-:Y:S02]  /*0550*/  FSEL R6, R5.reuse, 1, P4 ;  /* 0x3f80000005067808 */ /* 0x040fe40002000000 */
[----:B------:R-:W-:Y:S01]  /*0560*/  FSEL R5, R5, 1, P6 ;  /* 0x3f80000005057808 */ /* 0x000fe20003000000 */
[C---:B------:R-:W-:Y:S01]  /*0570*/  FMUL R23, R29.reuse, R24 ;  /* 0x000000181d177220 */ /* 0x040fe20000400000 */
[----:B------:R-:W-:Y:S01]  /*0580*/  FMUL R29, R29, R8 ;  /* 0x000000081d1d7220 */ /* 0x000fe20000400000 */
[----:B------:R-:W-:Y:S01]  /*0590*/  @!P5 FMUL R6, R6, 16777216 ;  /* 0x4b8000000606d820 */ /* 0x000fe20000400000 */
[----:B------:R-:W1:Y:S01]  /*05a0*/  MUFU.RCP R4, R4 ;  /* 0x0000000400047308 */ /* 0x000e620000001000 */
[----:B------:R-:W-:Y:S01]  /*05b0*/  @!P1 FMUL R5, R5, 16777216 ;  /* 0x4b80000005059820 */ /* 0x000fe20000400000 */
[----:B---3--:R-:W-:Y:S01]  /*05c0*/  FMUL R14, R7, R14 ;  /* 0x0000000e070e7220 */ /* 0x008fe20000400000 */
[----:B0-----:R-:W-:-:S04]  /*05d0*/  IMAD.WIDE R8, R22, 0x4, R26 ;  /* 0x0000000416087825 */ /* 0x001fc800078e021a */
[----:B----4-:R-:W-:Y:S01]  /*05e0*/  FMUL R25, R25, R6 ;  /* 0x0000000619197220 */ /* 0x010fe20000400000 */
[----:B------:R-:W-:Y:S01]  /*05f0*/  CS2R R6, SRZ ;  /* 0x0000000000067805 */ /* 0x000fe2000001ff00 */
[----:B--2---:R-:W-:-:S04]  /*0600*/  IMAD.WIDE R26, R22, 0x4, R10 ;  /* 0x00000004161a7825 */ /* 0x004fc800078e020a */
[----:B-1----:R-:W-:Y:S01]  /*0610*/  FMUL R15, R4, R5 ;  /* 0x00000005040f7220 */ /* 0x002fe20000400000 */
[----:B------:R-:W-:Y:S02]  /*0620*/  CS2R R4, SRZ ;  /* 0x0000000000047805 */ /* 0x000fe4000001ff00 */
[----:B------:R-:W-:-:S04]  /*0630*/  CS2R R10, SRZ ;  /* 0x00000000000a7805 */ /* 0x000fc8000001ff00 */
[----:B------:R0:W2:Y:S02]  /*0640*/  @!P0 LDG.E.EL.128 R4, desc[UR6][R8.64] ;  /* 0x0000000608048981 */ /* 0x0000a4000c2e1d00 */
[----:B0-----:R-:W-:-:S06]  /*0650*/  CS2R R8, SRZ ;  /* 0x0000000000087805 */ /* 0x001fcc000001ff00 */
[----:B------:R0:W2:Y:S01]  /*0660*/  @!P0 LDG.E.EL.128 R8, desc[UR6][R26.64] ;  /* 0x000000061a088981 */ /* 0x0000a2000c2e1d00 */
[----:B------:R-:W1:Y:S01]  /*0670*/  S2UR UR5, SR_CgaCtaId ;  /* 0x00000000000579c3 */ /* 0x000e620000008800 */
[----:B------:R-:W-:Y:S01]  /*0680*/  IMAD.SHL.U32 R22, R0, 0x100, RZ ;  /* 0x0000010000167824 */ /* 0x000fe200078e00ff */
[----:B------:R-:W-:Y:S01]  /*0690*/  UMOV UR4, 0x400 ;  /* 0x0000040000047882 */ /* 0x000fe20000000000 */
[----:B------:R-:W-:Y:S01]  /*06a0*/  FMUL R13, R25, R13 ;  /* 0x0000000d190d7220 */ /* 0x000fe20000400000 */
[----:B------:R-:W-:Y:S01]  /*06b0*/  FMUL R16, R15, R16 ;  /* 0x000000100f107220 */ /* 0x000fe20000400000 */
[----:B------:R-:W-:Y:S02]  /*06c0*/  LOP3.LUT R20, R20, 0x3c, R3, 0xf8, !PT ;  /* 0x0000003c14147812 */ /* 0x000fe400078ef803 */
[----:B------:R-:W-:-:S04]  /*06d0*/  LOP3.LUT R22, R22, 0x300, RZ, 0xc0, !PT ;  /* 0x0000030016167812 */ /* 0x000fc800078ec0ff */
[C---:B------:R-:W-:Y:S02]  /*06e0*/  LOP3.LUT R24, R22.reuse, 0x80, RZ, 0xfc, !PT ;  /* 0x0000008016187812 */ /* 0x040fe400078efcff */
[C---:B0-----:R-:W-:Y:S02]  /*06f0*/  LOP3.LUT R26, R22.reuse, 0xc0, RZ, 0xfc, !PT ;  /* 0x000000c0161a7812 */ /* 0x041fe400078efcff */
[----:B------:R-:W-:Y:S01]  /*0700*/  LOP3.LUT R21, R22, R21, RZ, 0xfc, !PT ;  /* 0x0000001516157212 */ /* 0x000fe200078efcff */
[----:B-1----:R-:W-:-:S06]  /*0710*/  UPRMT UR4, UR5, 0x654, UR4 ;  /* 0x0000065405047896 */ /* 0x002fcc0008000004 */
[----:B------:R-:W-:Y:S01]  /*0720*/  LEA.HI R26, R26, UR4, RZ, 0x1c ;  /* 0x000000041a1a7c11 */ /* 0x000fe2000f8fe0ff */
[-CC-:B--2---:R-:W-:Y:S01]  /*0730*/  FFMA R29, R29, R4.reuse, R8.reuse ;  /* 0x000000041d1d7223 */ /* 0x184fe20000000008 */
[----:B------:R-:W-:Y:S01]  /*0740*/  FFMA R23, R23, R4, R8 ;  /* 0x0000000417177223 */ /* 0x000fe20000000008 */
[C---:B------:R-:W-:Y:S01]  /*0750*/  LOP3.LUT R4, R22.reuse, 0x40, RZ, 0xfc, !PT ;  /* 0x0000004016047812 */ /* 0x040fe200078efcff */
[----:B------:R-:W-:Y:S01]  /*0760*/  FFMA R13, R13, R6, R10 ;  /* 0x000000060d0d7223 */ /* 0x000fe2000000000a */
[----:B------:R-:W-:Y:S01]  /*0770*/  LEA.HI R8, R22, UR4, RZ, 0x1c ;  /* 0x0000000416087c11 */ /* 0x000fe2000f8fe0ff */
[----:B------:R-:W-:Y:S01]  /*0780*/  FFMA R16, R16, R7, R11 ;  /* 0x0000000710107223 */ /* 0x000fe2000000000b */
[----:B------:R-:W-:Y:S02]  /*0790*/  LEA.HI R4, R4, UR4, RZ, 0x1c ;  /* 0x0000000404047c11 */ /* 0x000fe4000f8fe0ff */
[----:B------:R-:W-:Y:S01]  /*07a0*/  LEA.HI R22, R24, UR4, RZ, 0x1c ;  /* 0x0000000418167c11 */ /* 0x000fe2000f8fe0ff */
[C---:B------:R-:W-:Y:S01]  /*07b0*/  IMAD R8, R21.reuse, 0x4, R8 ;  /* 0x0000000415087824 */ /* 0x040fe200078e0208 */
[----:B------:R-:W0:Y:S01]  /*07c0*/  S2R R24, SR_TID.X ;  /* 0x0000000000187919 */ /* 0x000e220000002100 */
[----:B------:R-:W-:Y:S01]  /*07d0*/  IMAD R4, R21, 0x4, R4 ;  /* 0x0000000415047824 */ /* 0x000fe200078e0204 */
[----:B------:R-:W-:Y:S01]  /*07e0*/  FSETP.GEU.AND P3, PT, R29, RZ, PT ;  /* 0x000000ff1d00720b */ /* 0x000fe20003f6e000 */
[----:B------:R-:W-:Y:S01]  /*07f0*/  IMAD R22, R21, 0x4, R22 ;  /* 0x0000000415167824 */ /* 0x000fe200078e0216 */
[----:B------:R-:W-:Y:S01]  /*0800*/  FSETP.GEU.AND P1, PT, R13, RZ, PT ;  /* 0x000000ff0d00720b */ /* 0x000fe20003f2e000 */
[----:B------:R-:W-:-:S02]  /*0810*/  IMAD R21, R21, 0x4, R26 ;  /* 0x0000000415157824 */ /* 0x000fc400078e021a */
[C---:B------:R-:W-:Y:S01]  /*0820*/  FMUL R26, R14.reuse, R17 ;  /* 0x000000110e1a7220 */ /* 0x040fe20000400000 */
[----:B------:R-:W-:Y:S01]  /*0830*/  FMUL R14, R14, R12 ;  /* 0x0000000c0e0e7220 */ /* 0x000fe20000400000 */
[----:B------:R-:W-:Y:S01]  /*0840*/  FMUL R17, R25, R18 ;  /* 0x0000001219117220 */ /* 0x000fe20000400000 */
[----:B------:R-:W-:Y:S01]  /*0850*/  FMUL R12, R15, R19 ;  /* 0x000000130f0c7220 */ /* 0x000fe20000400000 */
[-CC-:B------:R-:W-:Y:S01]  /*0860*/  FFMA R26, R26, R5.reuse, R9.reuse ;  /* 0x000000051a1a7223 */ /* 0x180fe20000000009 */
[----:B------:R-:W-:Y:S01]  /*0870*/  FFMA R14, R14, R5, R9 ;  /* 0x000000050e0e7223 */ /* 0x000fe20000000009 */
[----:B------:R-:W-:Y:S01]  /*0880*/  FFMA R17, R17, R6, R10 ;  /* 0x0000000611117223 */ /* 0x000fe2000000000a */
[----:B------:R-:W-:Y:S01]  /*0890*/  FSETP.GEU.AND P0, PT, R16, RZ, PT ;  /* 0x000000ff1000720b */ /* 0x000fe20003f0e000 */
[----:B------:R-:W-:Y:S01]  /*08a0*/  FFMA R12, R12, R7, R11 ;  /* 0x000000070c0c7223 */ /* 0x000fe2000000000b */
[----:B------:R-:W-:Y:S02]  /*08b0*/  FSEL R29, R29, RZ, P3 ;  /* 0x000000ff1d1d7208 */ /* 0x000fe40001800000 */
[----:B------:R-:W-:-:S02]  /*08c0*/  FSETP.GEU.AND P2, PT, R14, RZ, PT ;  /* 0x000000ff0e00720b */ /* 0x000fc40003f4e000 */
[----:B------:R-:W-:Y:S01]  /*08d0*/  FSETP.GEU.AND P3, PT, R23, RZ, PT ;  /* 0x000000ff1700720b */ /* 0x000fe20003f6e000 */
[----:B------:R-:W-:Y:S01]  /*08e0*/  STS [R8], R29 ;  /* 0x0000001d08007388 */ /* 0x000fe20000000800 */
[----:B------:R-:W-:Y:S02]  /*08f0*/  FSEL R7, R14, RZ, P2 ;  /* 0x000000ff0e077208 */ /* 0x000fe40001000000 */
[----:B------:R-:W-:Y:S02]  /*0900*/  FSEL R13, R13, RZ, P1 ;  /* 0x000000ff0d0d7208 */ /* 0x000fe40000800000 */
[----:B------:R-:W-:Y:S01]  /*0910*/  FSETP.GEU.AND P2, PT, R26, RZ, PT ;  /* 0x000000ff1a00720b */ /* 0x000fe20003f4e000 */
[----:B------:R-:W-:Y:S01]  /*0920*/  STS [R4+0x100], R7 ;  /* 0x0001000704007388 */ /* 0x000fe20000000800 */
[----:B------:R-:W-:Y:S02]  /*0930*/  FSEL R16, R16, RZ, P0 ;  /* 0x000000ff10107208 */ /* 0x000fe40000000000 */
[----:B------:R-:W-:Y:S01]  /*0940*/  FSETP.GEU.AND P1, PT, R17, RZ, PT ;  /* 0x000000ff1100720b */ /* 0x000fe20003f2e000 */
[----:B------:R-:W-:Y:S01]  /*0950*/  STS [R22+0x200], R13 ;  /* 0x0002000d16007388 */ /* 0x000fe20000000800 */
[----:B------:R-:W-:-:S02]  /*0960*/  FSETP.GEU.AND P0, PT, R12, RZ, PT ;  /* 0x000000ff0c00720b */ /* 0x000fc40003f0e000 */
[----:B------:R-:W-:Y:S01]  /*0970*/  FSEL R23, R23, RZ, P3 ;  /* 0x000000ff17177208 */ /* 0x000fe20001800000 */
[----:B------:R1:W-:Y:S01]  /*0980*/  STS [R21+0x300], R16 ;  /* 0x0003001015007388 */ /* 0x0003e20000000800 */
[----:B------:R-:W-:Y:S02]  /*0990*/  FSEL R11, R26, RZ, P2 ;  /* 0x000000ff1a0b7208 */ /* 0x000fe40001000000 */
[----:B------:R-:W-:Y:S01]  /*09a0*/  FSEL R17, R17, RZ, P1 ;  /* 0x000000ff11117208 */ /* 0x000fe20000800000 */
[----:B------:R-:W-:Y:S01]  /*09b0*/  STS [R8+0x80], R23 ;  /* 0x0000801708007388 */ /* 0x000fe20000000800 */
[----:B------:R-:W-:Y:S02]  /*09c0*/  FSEL R10, R12, RZ, P0 ;  /* 0x000000ff0c0a7208 */ /* 0x000fe40000000000 */
[----:B0-----:R-:W-:Y:S01]  /*09d0*/  SHF.R.U32.HI R6, RZ, 0x2, R24 ;  /* 0x00000002ff067819 */ /* 0x001fe20000011618 */
[----:B------:R-:W-:Y:S01]  /*09e0*/  STS [R4+0x180], R11 ;  /* 0x0001800b04007388 */ /* 0x000fe20000000800 */
[----:B------:R-:W-:-:S02]  /*09f0*/  LOP3.LUT R5, R3, 0x1fc, RZ, 0xc0, !PT ;  /* 0x000001fc03057812 */ /* 0x000fc400078ec0ff */
[----:B------:R-:W-:Y:S01]  /*0a00*/  LOP3.LUT R6, R6, 0x1c, RZ, 0xc0, !PT ;  /* 0x0000001c06067812 */ /* 0x000fe200078ec0ff */
[----:B------:R0:W-:Y:S01]  /*0a10*/  STS [R22+0x280], R17 ;  /* 0x0002801116007388 */ /* 0x0001e20000000800 */
[----:B------:R-:W-:Y:S02]  /*0a20*/  SHF.R.U32.HI R9, RZ, 0x4, R0 ;  /* 0x00000004ff097819 */ /* 0x000fe40000011600 */
[----:B------:R-:W-:Y:S01]  /*0a30*/  ISETP.GE.AND P0, PT, R20, 0x40, PT ;  /* 0x000000401400780c */ /* 0x000fe20003f06270 */
[----:B------:R-:W-:Y:S01]  /*0a40*/  STS [R21+0x380], R10 ;  /* 0x0003800a15007388 */ /* 0x000fe20000000800 */
[----:B------:R-:W-:Y:S01]  /*0a50*/  VIADD R6, R6, UR4 ;  /* 0x0000000406067c36 */ /* 0x000fe20008000000 */
[----:B------:R-:W-:Y:S02]  /*0a60*/  SGXT.U32 R9, R9, 0x3 ;  /* 0x000000030909781a */ /* 0x000fe40000000000 */
[C---:B------:R-:W-:Y:S01]  /*0a70*/  LOP3.LUT R0, R5.reuse, 0x200, RZ, 0xfc, !PT ;  /* 0x0000020005007812 */ /* 0x040fe200078efcff */
[----:B-1----:R-:W-:Y:S01]  /*0a80*/  IMAD R16, R5, 0x4, R6 ;  /* 0x0000000405107824 */ /* 0x002fe200078e0206 */
[----:B------:R-:W-:Y:S01]  /*0a90*/  BAR.SYNC.DEFER_BLOCKING 0x0 ;  /* 0x0000000000007b1d */ /* 0x000fe20000010000 */
[----:B------:R-:W-:-:S02]  /*0aa0*/  LOP3.LUT R9, R9, R2, RZ, 0xfc, !PT ;  /* 0x0000000209097212 */ /* 0x000fc400078efcff */
[----:B------:R-:W-:Y:S02]  /*0ab0*/  SHF.R.U32.HI R0, RZ, 0x4, R0 ;  /* 0x00000004ff007819 */ /* 0x000fe40000011600 */
[----:B0-----:R-:W-:-:S03]  /*0ac0*/  LOP3.LUT R17, R9, 0x8, RZ, 0xfc, !PT ;  /* 0x0000000809117812 */ /* 0x001fc600078efcff */
[----:B------:R-:W0:Y:S01]  /*0ad0*/  LDC.64 R6, c[0x0][0x238] ;  /* 0x00008e00ff067b82 */ /* 0x000e220000000a00 */
[C---:B------:R-:W-:Y:S01]  /*0ae0*/  ISETP.LT.AND P1, PT, R9.reuse, 0x680, !P0 ;  /* 0x000006800900780c */ /* 0x040fe20004721270 */
[----:B------:R-:W-:Y:S01]  /*0af0*/  IMAD R3, R9, 0x40, R20 ;  /* 0x0000004009037824 */ /* 0x000fe200078e0214 */
[----:B------:R-:W-:Y:S02]  /*0b00*/  ISETP.LT.AND P0, PT, R17, 0x680, !P0 ;  /* 0x000006801100780c */ /* 0x000fe40004701270 */
[----:B------:R-:W-:-:S05]  /*0b10*/  LOP3.LUT R0, R0, 0x3c, RZ, 0xc0, !PT ;  /* 0x0000003c00007812 */ /* 0x000fca00078ec0ff */
[----:B------:R-:W-:-:S04]  /*0b20*/  VIADD R0, R0, UR4 ;  /* 0x0000000400007c36 */ /* 0x000fc80008000000 */
[----:B------:R-:W-:Y:S01]  /*0b30*/  IMAD R0, R5, 0x4, R0 ;  /* 0x0000000405007824 */ /* 0x000fe200078e0200 */
[----:B------:R-:W-:Y:S04]  /*0b40*/  LDS R12, [R16] ;  /* 0x00000000100c7984 */ /* 0x000fe80000000800 */
[----:B------:R-:W-:Y:S01]  /*0b50*/  LDS R13, [R16+0x4] ;  /* 0x00000400100d7984 */ /* 0x000fe20000000800 */
[----:B0-----:R-:W-:-:S03]  /*0b60*/  IMAD.WIDE R2, R3, 0x4, R6 ;  /* 0x0000000403027825 */ /* 0x001fc600078e0206 */
[----:B------:R-:W-:Y:S04]  /*0b70*/  LDS R14, [R16+0x8] ;  /* 0x00000800100e7984 */ /* 0x000fe80000000800 */
[----:B------:R-:W0:Y:S04]  /*0b80*/  LDS R15, [R16+0xc] ;  /* 0x00000c00100f7984 */ /* 0x000e280000000800 */
[----:B0-----:R0:W-:Y:S02]  /*0b90*/  @P1 STG.E.128 desc[UR6][R2.64], R12 ;  /* 0x0000000c02001986 */ /* 0x0011e4000c101d06 */
[----:B0-----:R-:W-:Y:S05]  /*0ba0*/  @!P0 EXIT ;  /* 0x000000000000894d */ /* 0x001fea0003800000 */
[----:B------:R-:W-:Y:S01]  /*0bb0*/  LDS R8, [R0+0x800] ;  /* 0x0008000000087984 */ /* 0x000fe20000000800 */
[----:B------:R-:W-:-:S03]  /*0bc0*/  IMAD R17, R17, 0x40, R20 ;  /* 0x0000004011117824 */ /* 0x000fc600078e0214 */
[----:B------:R-:W-:Y:S01]  /*0bd0*/  LDS R9, [R0+0x804] ;  /* 0x0008040000097984 */ /* 0x000fe20000000800 */
[----:B------:R-:W-:-:S03]  /*0be0*/  IMAD.WIDE R6, R17, 0x4, R6 ;  /* 0x0000000411067825 */ /* 0x000fc600078e0206 */
[----:B------:R-:W-:Y:S04]  /*0bf0*/  LDS R10, [R0+0x808] ;  /* 0x00080800000a7984 */ /* 0x000fe80000000800 */
[----:B------:R-:W0:Y:S04]  /*0c00*/  LDS R11, [R0+0x80c] ;  /* 0x00080c00000b7984 */ /* 0x000e280000000800 */
[----:B0-----:R-:W-:Y:S01]  /*0c10*/  STG.E.128 desc[UR6][R6.64], R8 ;  /* 0x0000000806007986 */ /* 0x001fe2000c101d06 */
[----:B------:R-:W-:Y:S05]  /*0c20*/  EXIT ;  /* 0x000000000000794d */ /* 0x000fea0003800000 */
.L_x_0:
[----:B------:R-:W-:-:S00]  /*0c30*/  BRA `(.L_x_0) ;  /* 0xfffffffc00fc7947 */ /* 0x000fc0000383ffff */
[----:B------:R-:W-:-:S00]  /*0c40*/  NOP ;  /* 0x0000000000007918 */ /* 0x000fc00000000000 */
        /* <DEDUP_REMOVED lines=11> */
.L_x_1:


//--------------------- .nv.global.init           --------------------------
	.section	.nv.global.init,"aw",@progbits
.nv.global.init:
	.type		_$_str,@object
	.size		_$_str,(_$_str_$_2 - _$_str)
_$_str:
        /*0000*/ 	.byte	0x5f, 0x5f, 0x43, 0x55, 0x44, 0x41, 0x5f, 0x46, 0x54, 0x5a, 0x00
	.type		_$_str_$_2,@object
	.size		_$_str_$_2,(.L_1 - _$_str_$_2)
_$_str_$_2:
        /*000b*/ 	.byte	0x5f, 0x5f, 0x43, 0x55, 0x44, 0x41, 0x5f, 0x50, 0x52, 0x45, 0x43, 0x5f, 0x53, 0x51, 0x52, 0x54
        /*001b*/ 	.byte	0x00
.L_1:


//--------------------- .nv.shared.triton_poi_fused__native_batch_norm_legit_no_training_relu_36 --------------------------
	.section	.nv.shared.triton_poi_fused__native_batch_norm_legit_no_training_relu_36,"aw",@nobits
	.sectionflags	@""
	.align	16
	.zero		1024


//--------------------- .nv.constant0.triton_poi_fused__native_batch_norm_legit_no_training_relu_36 --------------------------
	.section	.nv.constant0.triton_poi_fused__native_batch_norm_legit_no_training_relu_36,"a",@progbits
	.sectionflags	@""
	.align	4
.nv.constant0.triton_poi_fused__native_batch_norm_legit_no_training_relu_36:
	.zero		584
